//
// Generated by NVIDIA NVVM Compiler
//
// Compiler Build ID: CL-36424714
// Cuda compilation tools, release 13.0, V13.0.88
// Based on NVVM 20.0.0
//

.version 9.0
.target sm_100
.address_size 64

	// .globl	_Z20myhistogramKernel_07PKjPjj
// d_bin_data_shared has been demoted

.visible .entry _Z20myhistogramKernel_07PKjPjj(
	.param .u64 .ptr .align 1 _Z20myhistogramKernel_07PKjPjj_param_0,
	.param .u64 .ptr .align 1 _Z20myhistogramKernel_07PKjPjj_param_1,
	.param .u32 _Z20myhistogramKernel_07PKjPjj_param_2
)
{
	.reg .pred 	%p<10>;
	.reg .b32 	%r<317>;
	.reg .b64 	%rd<41>;
	// demoted variable
	.shared .align 4 .b8 d_bin_data_shared[1024];
	ld.param.u32 	%r19, [_Z20myhistogramKernel_07PKjPjj_param_2];
	mov.u32 	%r1, %tid.x;
	shl.b32 	%r20, %r1, 2;
	mov.u32 	%r21, d_bin_data_shared;
	add.s32 	%r2, %r21, %r20;
	mov.b32 	%r22, 0;
	st.shared.u32 	[%r2], %r22;
	bar.sync 	0;
	setp.eq.s32 	%p1, %r19, 0;
	@%p1 bra 	$L__BB0_13;
	mov.u32 	%r24, %ctaid.x;
	mov.u32 	%r25, %nctaid.x;
	mov.u32 	%r26, %tid.y;
	mov.u32 	%r27, %ntid.y;
	mov.u32 	%r28, %ctaid.y;
	mad.lo.s32 	%r29, %r28, %r27, %r26;
	mad.lo.s32 	%r30, %r29, %r25, %r24;
	mov.u32 	%r31, %ntid.x;
	mul.lo.s32 	%r32, %r19, %r31;
	mad.lo.s32 	%r3, %r32, %r30, %r1;
	setp.lt.u32 	%p2, %r19, 8;
	mov.b32 	%r315, 0;
	@%p2 bra 	$L__BB0_5;
	and.b32  	%r34, %r19, -8;
	neg.s32 	%r311, %r34;
	mov.b32 	%r313, 1024;
	mov.u32 	%r312, %r3;
$L__BB0_3:
	.pragma "nounroll";
	ld.param.u64 	%rd38, [_Z20myhistogramKernel_07PKjPjj_param_0];
	cvta.to.global.u64 	%rd4, %rd38;
	mul.wide.u32 	%rd5, %r312, 4;
	add.s64 	%rd6, %rd4, %rd5;
	ld.global.u32 	%r35, [%rd6];
	shr.u32 	%r36, %r35, 22;
	and.b32  	%r37, %r36, 1020;
	mov.u32 	%r38, d_bin_data_shared;
	add.s32 	%r39, %r38, %r37;
	atom.shared.add.u32 	%r40, [%r39], 1;
	shr.u32 	%r41, %r35, 14;
	and.b32  	%r42, %r41, 1020;
	add.s32 	%r43, %r38, %r42;
	atom.shared.add.u32 	%r44, [%r43], 1;
	shr.u32 	%r45, %r35, 6;
	and.b32  	%r46, %r45, 1020;
	add.s32 	%r47, %r38, %r46;
	atom.shared.add.u32 	%r48, [%r47], 1;
	shl.b32 	%r49, %r35, 2;
	and.b32  	%r50, %r49, 1020;
	add.s32 	%r51, %r38, %r50;
	atom.shared.add.u32 	%r52, [%r51], 1;
	add.s32 	%r53, %r312, 256;
	mul.wide.u32 	%rd7, %r53, 4;
	add.s64 	%rd8, %rd4, %rd7;
	ld.global.u32 	%r54, [%rd8];
	shr.u32 	%r55, %r54, 22;
	and.b32  	%r56, %r55, 1020;
	add.s32 	%r57, %r38, %r56;
	atom.shared.add.u32 	%r58, [%r57], 1;
	shr.u32 	%r59, %r54, 14;
	and.b32  	%r60, %r59, 1020;
	add.s32 	%r61, %r38, %r60;
	atom.shared.add.u32 	%r62, [%r61], 1;
	shr.u32 	%r63, %r54, 6;
	and.b32  	%r64, %r63, 1020;
	add.s32 	%r65, %r38, %r64;
	atom.shared.add.u32 	%r66, [%r65], 1;
	shl.b32 	%r67, %r54, 2;
	and.b32  	%r68, %r67, 1020;
	add.s32 	%r69, %r38, %r68;
	atom.shared.add.u32 	%r70, [%r69], 1;
	add.s32 	%r71, %r312, 512;
	mul.wide.u32 	%rd9, %r71, 4;
	add.s64 	%rd10, %rd4, %rd9;
	ld.global.u32 	%r72, [%rd10];
	shr.u32 	%r73, %r72, 22;
	and.b32  	%r74, %r73, 1020;
	add.s32 	%r75, %r38, %r74;
	atom.shared.add.u32 	%r76, [%r75], 1;
	shr.u32 	%r77, %r72, 14;
	and.b32  	%r78, %r77, 1020;
	add.s32 	%r79, %r38, %r78;
	atom.shared.add.u32 	%r80, [%r79], 1;
	shr.u32 	%r81, %r72, 6;
	and.b32  	%r82, %r81, 1020;
	add.s32 	%r83, %r38, %r82;
	atom.shared.add.u32 	%r84, [%r83], 1;
	shl.b32 	%r85, %r72, 2;
	and.b32  	%r86, %r85, 1020;
	add.s32 	%r87, %r38, %r86;
	atom.shared.add.u32 	%r88, [%r87], 1;
	add.s32 	%r89, %r312, 768;
	mul.wide.u32 	%rd11, %r89, 4;
	add.s64 	%rd12, %rd4, %rd11;
	ld.global.u32 	%r90, [%rd12];
	shr.u32 	%r91, %r90, 22;
	and.b32  	%r92, %r91, 1020;
	add.s32 	%r93, %r38, %r92;
	atom.shared.add.u32 	%r94, [%r93], 1;
	shr.u32 	%r95, %r90, 14;
	and.b32  	%r96, %r95, 1020;
	add.s32 	%r97, %r38, %r96;
	atom.shared.add.u32 	%r98, [%r97], 1;
	shr.u32 	%r99, %r90, 6;
	and.b32  	%r100, %r99, 1020;
	add.s32 	%r101, %r38, %r100;
	atom.shared.add.u32 	%r102, [%r101], 1;
	shl.b32 	%r103, %r90, 2;
	and.b32  	%r104, %r103, 1020;
	add.s32 	%r105, %r38, %r104;
	atom.shared.add.u32 	%r106, [%r105], 1;
	add.s32 	%r107, %r312, 1024;
	mul.wide.u32 	%rd13, %r107, 4;
	add.s64 	%rd14, %rd4, %rd13;
	ld.global.u32 	%r108, [%rd14];
	shr.u32 	%r109, %r108, 22;
	and.b32  	%r110, %r109, 1020;
	add.s32 	%r111, %r38, %r110;
	atom.shared.add.u32 	%r112, [%r111], 1;
	shr.u32 	%r113, %r108, 14;
	and.b32  	%r114, %r113, 1020;
	add.s32 	%r115, %r38, %r114;
	atom.shared.add.u32 	%r116, [%r115], 1;
	shr.u32 	%r117, %r108, 6;
	and.b32  	%r118, %r117, 1020;
	add.s32 	%r119, %r38, %r118;
	atom.shared.add.u32 	%r120, [%r119], 1;
	shl.b32 	%r121, %r108, 2;
	and.b32  	%r122, %r121, 1020;
	add.s32 	%r123, %r38, %r122;
	atom.shared.add.u32 	%r124, [%r123], 1;
	add.s32 	%r125, %r312, 1280;
	mul.wide.u32 	%rd15, %r125, 4;
	add.s64 	%rd16, %rd4, %rd15;
	ld.global.u32 	%r126, [%rd16];
	shr.u32 	%r127, %r126, 22;
	and.b32  	%r128, %r127, 1020;
	add.s32 	%r129, %r38, %r128;
	atom.shared.add.u32 	%r130, [%r129], 1;
	shr.u32 	%r131, %r126, 14;
	and.b32  	%r132, %r131, 1020;
	add.s32 	%r133, %r38, %r132;
	atom.shared.add.u32 	%r134, [%r133], 1;
	shr.u32 	%r135, %r126, 6;
	and.b32  	%r136, %r135, 1020;
	add.s32 	%r137, %r38, %r136;
	atom.shared.add.u32 	%r138, [%r137], 1;
	shl.b32 	%r139, %r126, 2;
	and.b32  	%r140, %r139, 1020;
	add.s32 	%r141, %r38, %r140;
	atom.shared.add.u32 	%r142, [%r141], 1;
	add.s32 	%r143, %r312, 1536;
	mul.wide.u32 	%rd17, %r143, 4;
	add.s64 	%rd18, %rd4, %rd17;
	ld.global.u32 	%r144, [%rd18];
	shr.u32 	%r145, %r144, 22;
	and.b32  	%r146, %r145, 1020;
	add.s32 	%r147, %r38, %r146;
	atom.shared.add.u32 	%r148, [%r147], 1;
	shr.u32 	%r149, %r144, 14;
	and.b32  	%r150, %r149, 1020;
	add.s32 	%r151, %r38, %r150;
	atom.shared.add.u32 	%r152, [%r151], 1;
	shr.u32 	%r153, %r144, 6;
	and.b32  	%r154, %r153, 1020;
	add.s32 	%r155, %r38, %r154;
	atom.shared.add.u32 	%r156, [%r155], 1;
	shl.b32 	%r157, %r144, 2;
	and.b32  	%r158, %r157, 1020;
	add.s32 	%r159, %r38, %r158;
	atom.shared.add.u32 	%r160, [%r159], 1;
	add.s32 	%r161, %r312, 1792;
	mul.wide.u32 	%rd19, %r161, 4;
	add.s64 	%rd20, %rd4, %rd19;
	ld.global.u32 	%r162, [%rd20];
	shr.u32 	%r163, %r162, 22;
	and.b32  	%r164, %r163, 1020;
	add.s32 	%r165, %r38, %r164;
	atom.shared.add.u32 	%r166, [%r165], 1;
	shr.u32 	%r167, %r162, 14;
	and.b32  	%r168, %r167, 1020;
	add.s32 	%r169, %r38, %r168;
	atom.shared.add.u32 	%r170, [%r169], 1;
	shr.u32 	%r171, %r162, 6;
	and.b32  	%r172, %r171, 1020;
	add.s32 	%r173, %r38, %r172;
	atom.shared.add.u32 	%r174, [%r173], 1;
	shl.b32 	%r175, %r162, 2;
	and.b32  	%r176, %r175, 1020;
	add.s32 	%r177, %r38, %r176;
	atom.shared.add.u32 	%r178, [%r177], 1;
	add.s32 	%r313, %r313, 2048;
	add.s32 	%r312, %r312, 2048;
	add.s32 	%r311, %r311, 8;
	setp.ne.s32 	%p3, %r311, 0;
	@%p3 bra 	$L__BB0_3;
	add.s32 	%r315, %r313, -1024;
$L__BB0_5:
	and.b32  	%r13, %r19, 7;
	setp.eq.s32 	%p4, %r13, 0;
	@%p4 bra 	$L__BB0_13;
	ld.param.u64 	%rd39, [_Z20myhistogramKernel_07PKjPjj_param_0];
	cvta.to.global.u64 	%rd1, %rd39;
	and.b32  	%r14, %r19, 3;
	setp.lt.u32 	%p5, %r13, 4;
	@%p5 bra 	$L__BB0_8;
	add.s32 	%r179, %r315, %r3;
	mul.wide.u32 	%rd21, %r179, 4;
	add.s64 	%rd22, %rd1, %rd21;
	ld.global.u32 	%r180, [%rd22];
	shr.u32 	%r181, %r180, 22;
	and.b32  	%r182, %r181, 1020;
	mov.u32 	%r183, d_bin_data_shared;
	add.s32 	%r184, %r183, %r182;
	atom.shared.add.u32 	%r185, [%r184], 1;
	shr.u32 	%r186, %r180, 14;
	and.b32  	%r187, %r186, 1020;
	add.s32 	%r188, %r183, %r187;
	atom.shared.add.u32 	%r189, [%r188], 1;
	shr.u32 	%r190, %r180, 6;
	and.b32  	%r191, %r190, 1020;
	add.s32 	%r192, %r183, %r191;
	atom.shared.add.u32 	%r193, [%r192], 1;
	shl.b32 	%r194, %r180, 2;
	and.b32  	%r195, %r194, 1020;
	add.s32 	%r196, %r183, %r195;
	atom.shared.add.u32 	%r197, [%r196], 1;
	add.s32 	%r198, %r179, 256;
	mul.wide.u32 	%rd23, %r198, 4;
	add.s64 	%rd24, %rd1, %rd23;
	ld.global.u32 	%r199, [%rd24];
	shr.u32 	%r200, %r199, 22;
	and.b32  	%r201, %r200, 1020;
	add.s32 	%r202, %r183, %r201;
	atom.shared.add.u32 	%r203, [%r202], 1;
	shr.u32 	%r204, %r199, 14;
	and.b32  	%r205, %r204, 1020;
	add.s32 	%r206, %r183, %r205;
	atom.shared.add.u32 	%r207, [%r206], 1;
	shr.u32 	%r208, %r199, 6;
	and.b32  	%r209, %r208, 1020;
	add.s32 	%r210, %r183, %r209;
	atom.shared.add.u32 	%r211, [%r210], 1;
	shl.b32 	%r212, %r199, 2;
	and.b32  	%r213, %r212, 1020;
	add.s32 	%r214, %r183, %r213;
	atom.shared.add.u32 	%r215, [%r214], 1;
	add.s32 	%r216, %r179, 512;
	mul.wide.u32 	%rd25, %r216, 4;
	add.s64 	%rd26, %rd1, %rd25;
	ld.global.u32 	%r217, [%rd26];
	shr.u32 	%r218, %r217, 22;
	and.b32  	%r219, %r218, 1020;
	add.s32 	%r220, %r183, %r219;
	atom.shared.add.u32 	%r221, [%r220], 1;
	shr.u32 	%r222, %r217, 14;
	and.b32  	%r223, %r222, 1020;
	add.s32 	%r224, %r183, %r223;
	atom.shared.add.u32 	%r225, [%r224], 1;
	shr.u32 	%r226, %r217, 6;
	and.b32  	%r227, %r226, 1020;
	add.s32 	%r228, %r183, %r227;
	atom.shared.add.u32 	%r229, [%r228], 1;
	shl.b32 	%r230, %r217, 2;
	and.b32  	%r231, %r230, 1020;
	add.s32 	%r232, %r183, %r231;
	atom.shared.add.u32 	%r233, [%r232], 1;
	add.s32 	%r234, %r179, 768;
	mul.wide.u32 	%rd27, %r234, 4;
	add.s64 	%rd28, %rd1, %rd27;
	ld.global.u32 	%r235, [%rd28];
	shr.u32 	%r236, %r235, 22;
	and.b32  	%r237, %r236, 1020;
	add.s32 	%r238, %r183, %r237;
	atom.shared.add.u32 	%r239, [%r238], 1;
	shr.u32 	%r240, %r235, 14;
	and.b32  	%r241, %r240, 1020;
	add.s32 	%r242, %r183, %r241;
	atom.shared.add.u32 	%r243, [%r242], 1;
	shr.u32 	%r244, %r235, 6;
	and.b32  	%r245, %r244, 1020;
	add.s32 	%r246, %r183, %r245;
	atom.shared.add.u32 	%r247, [%r246], 1;
	shl.b32 	%r248, %r235, 2;
	and.b32  	%r249, %r248, 1020;
	add.s32 	%r250, %r183, %r249;
	atom.shared.add.u32 	%r251, [%r250], 1;
	add.s32 	%r315, %r315, 1024;
$L__BB0_8:
	setp.eq.s32 	%p6, %r14, 0;
	@%p6 bra 	$L__BB0_13;
	setp.eq.s32 	%p7, %r14, 1;
	@%p7 bra 	$L__BB0_11;
	add.s32 	%r252, %r315, %r3;
	mul.wide.u32 	%rd29, %r252, 4;
	add.s64 	%rd30, %rd1, %rd29;
	ld.global.u32 	%r253, [%rd30];
	shr.u32 	%r254, %r253, 22;
	and.b32  	%r255, %r254, 1020;
	mov.u32 	%r256, d_bin_data_shared;
	add.s32 	%r257, %r256, %r255;
	atom.shared.add.u32 	%r258, [%r257], 1;
	shr.u32 	%r259, %r253, 14;
	and.b32  	%r260, %r259, 1020;
	add.s32 	%r261, %r256, %r260;
	atom.shared.add.u32 	%r262, [%r261], 1;
	shr.u32 	%r263, %r253, 6;
	and.b32  	%r264, %r263, 1020;
	add.s32 	%r265, %r256, %r264;
	atom.shared.add.u32 	%r266, [%r265], 1;
	shl.b32 	%r267, %r253, 2;
	and.b32  	%r268, %r267, 1020;
	add.s32 	%r269, %r256, %r268;
	atom.shared.add.u32 	%r270, [%r269], 1;
	add.s32 	%r271, %r252, 256;
	mul.wide.u32 	%rd31, %r271, 4;
	add.s64 	%rd32, %rd1, %rd31;
	ld.global.u32 	%r272, [%rd32];
	shr.u32 	%r273, %r272, 22;
	and.b32  	%r274, %r273, 1020;
	add.s32 	%r275, %r256, %r274;
	atom.shared.add.u32 	%r276, [%r275], 1;
	shr.u32 	%r277, %r272, 14;
	and.b32  	%r278, %r277, 1020;
	add.s32 	%r279, %r256, %r278;
	atom.shared.add.u32 	%r280, [%r279], 1;
	shr.u32 	%r281, %r272, 6;
	and.b32  	%r282, %r281, 1020;
	add.s32 	%r283, %r256, %r282;
	atom.shared.add.u32 	%r284, [%r283], 1;
	shl.b32 	%r285, %r272, 2;
	and.b32  	%r286, %r285, 1020;
	add.s32 	%r287, %r256, %r286;
	atom.shared.add.u32 	%r288, [%r287], 1;
	add.s32 	%r315, %r315, 512;
$L__BB0_11:
	and.b32  	%r289, %r19, 1;
	setp.eq.b32 	%p8, %r289, 1;
	not.pred 	%p9, %p8;
	@%p9 bra 	$L__BB0_13;
	add.s32 	%r290, %r315, %r3;
	mul.wide.u32 	%rd33, %r290, 4;
	add.s64 	%rd34, %rd1, %rd33;
	ld.global.u32 	%r291, [%rd34];
	shr.u32 	%r292, %r291, 22;
	and.b32  	%r293, %r292, 1020;
	mov.u32 	%r294, d_bin_data_shared;
	add.s32 	%r295, %r294, %r293;
	atom.shared.add.u32 	%r296, [%r295], 1;
	shr.u32 	%r297, %r291, 14;
	and.b32  	%r298, %r297, 1020;
	add.s32 	%r299, %r294, %r298;
	atom.shared.add.u32 	%r300, [%r299], 1;
	shr.u32 	%r301, %r291, 6;
	and.b32  	%r302, %r301, 1020;
	add.s32 	%r303, %r294, %r302;
	atom.shared.add.u32 	%r304, [%r303], 1;
	shl.b32 	%r305, %r291, 2;
	and.b32  	%r306, %r305, 1020;
	add.s32 	%r307, %r294, %r306;
	atom.shared.add.u32 	%r308, [%r307], 1;
$L__BB0_13:
	ld.param.u64 	%rd40, [_Z20myhistogramKernel_07PKjPjj_param_1];
	cvta.to.global.u64 	%rd35, %rd40;
	bar.sync 	0;
	mul.wide.u32 	%rd36, %r1, 4;
	add.s64 	%rd37, %rd35, %rd36;
	ld.shared.u32 	%r309, [%r2];
	atom.global.add.u32 	%r310, [%rd37], %r309;
	ret;

}


// ===== COMPILED SASS (sm_100) =====

	.target	sm_100

	.elftype	@"ET_EXEC"


//--------------------- .note.nv.tkinfo           --------------------------
	.section	.note.nv.tkinfo,"",@"SHT_NOTE"
	.sectionflags	@"SHF_NOTE_NV_TKINFO"
	.tkinfo
        /*0018*/ 	.word	0x00000002
        /*0030*/ 	.string	""
        /*0030*/ 	.string	"ptxas"
        /*0030*/ 	.string	"Cuda compilation tools, release 13.0, V13.0.88"
        /*0030*/ 	.string	"Build cuda_13.0.r13.0/compiler.36424714_0"
        /*0030*/ 	.string	"-arch sm_100 -m 64 "



//--------------------- .note.nv.cuinfo           --------------------------
	.section	.note.nv.cuinfo,"",@"SHT_NOTE"
	.sectionflags	@"SHF_NOTE_NV_CUINFO"
        /*0018*/ 	.short	0x0002
        /*001a*/ 	.short	0x0064
        /*001c*/ 	.short	0x0082
	.zero		2


//--------------------- .nv.info                  --------------------------
	.section	.nv.info,"",@"SHT_CUDA_INFO"
	.align	4


	//----- nvinfo : EIATTR_REGCOUNT
	.align		4
        /*0000*/ 	.byte	0x04, 0x2f
        /*0002*/ 	.short	(.L_1 - .L_0)
	.align		4
.L_0:
        /*0004*/ 	.word	index@(_Z20myhistogramKernel_07PKjPjj)
        /*0008*/ 	.word	0x0000001a


	//----- nvinfo : EIATTR_FRAME_SIZE
	.align		4
.L_1:
        /*000c*/ 	.byte	0x04, 0x11
        /*000e*/ 	.short	(.L_3 - .L_2)
	.align		4
.L_2:
        /*0010*/ 	.word	index@(_Z20myhistogramKernel_07PKjPjj)
        /*0014*/ 	.word	0x00000000


	//----- nvinfo : EIATTR_MIN_STACK_SIZE
	.align		4
.L_3:
        /*0018*/ 	.byte	0x04, 0x12
        /*001a*/ 	.short	(.L_5 - .L_4)
	.align		4
.L_4:
        /*001c*/ 	.word	index@(_Z20myhistogramKernel_07PKjPjj)
        /*0020*/ 	.word	0x00000000
.L_5:


//--------------------- .nv.compat                --------------------------
	.section	.nv.compat,"",@"SHT_CUDA_COMPAT_INFO"
	.align	4
        /*0000*/ 	.byte	0x02, 0x09, 0x00, 0x00, 0x02, 0x02, 0x01, 0x00, 0x02, 0x05, 0x05, 0x00, 0x03, 0x07, 0x01, 0x01
        /*0010*/ 	.byte	0x02, 0x03, 0x00, 0x00, 0x02, 0x06, 0x01, 0x00, 0x04, 0x0b, 0x08, 0x00, 0x09, 0x00, 0x00, 0x00
        /*0020*/ 	.byte	0x00, 0x00, 0x00, 0x00


//--------------------- .nv.info._Z20myhistogramKernel_07PKjPjj --------------------------
	.section	.nv.info._Z20myhistogramKernel_07PKjPjj,"",@"SHT_CUDA_INFO"
	.sectionflags	@""
	.align	4


	//----- nvinfo : EIATTR_CUDA_API_VERSION
	.align		4
        /*0000*/ 	.byte	0x04, 0x37
        /*0002*/ 	.short	(.L_7 - .L_6)
.L_6:
        /*0004*/ 	.word	0x00000082


	//----- nvinfo : EIATTR_KPARAM_INFO
	.align		4
.L_7:
        /*0008*/ 	.byte	0x04, 0x17
        /*000a*/ 	.short	(.L_9 - .L_8)
.L_8:
        /*000c*/ 	.word	0x00000000
        /*0010*/ 	.short	0x0002
        /*0012*/ 	.short	0x0010
        /*0014*/ 	.byte	0x00, 0xf0, 0x11, 0x00


	//----- nvinfo : EIATTR_KPARAM_INFO
	.align		4
.L_9:
        /*0018*/ 	.byte	0x04, 0x17
        /*001a*/ 	.short	(.L_11 - .L_10)
.L_10:
        /*001c*/ 	.word	0x00000000
        /*0020*/ 	.short	0x0001
        /*0022*/ 	.short	0x0008
        /*0024*/ 	.byte	0x00, 0xf5, 0x21, 0x00


	//----- nvinfo : EIATTR_KPARAM_INFO
	.align		4
.L_11:
        /*0028*/ 	.byte	0x04, 0x17
        /*002a*/ 	.short	(.L_13 - .L_12)
.L_12:
        /*002c*/ 	.word	0x00000000
        /*0030*/ 	.short	0x0000
        /*0032*/ 	.short	0x0000
        /*0034*/ 	.byte	0x00, 0xf5, 0x21, 0x00


	//----- nvinfo : EIATTR_SPARSE_MMA_MASK
	.align		4
.L_13:
        /*0038*/ 	.byte	0x03, 0x50
        /*003a*/ 	.short	0x0000


	//----- nvinfo : EIATTR_MAXREG_COUNT
	.align		4
        /*003c*/ 	.byte	0x03, 0x1b
        /*003e*/ 	.short	0x00ff


	//----- nvinfo : EIATTR_NUM_BARRIERS
	.align		4
        /*0040*/ 	.byte	0x02, 0x4c
        /*0042*/ 	.byte	0x01
	.zero		1


	//----- nvinfo : EIATTR_MERCURY_ISA_VERSION
	.align		4
        /*0044*/ 	.byte	0x03, 0x5f
        /*0046*/ 	.short	0x0101


	//----- nvinfo : EIATTR_VRC_CTA_INIT_COUNT
	.align		4
        /*0048*/ 	.byte	0x02, 0x4a
	.zero		1
	.zero		1


	//----- nvinfo : EIATTR_EXIT_INSTR_OFFSETS
	.align		4
        /*004c*/ 	.byte	0x04, 0x1c
        /*004e*/ 	.short	(.L_15 - .L_14)


	//   ....[0]....
.L_14:
        /*0050*/ 	.word	0x000011a0


	//----- nvinfo : EIATTR_CBANK_PARAM_SIZE
	.align		4
.L_15:
        /*0054*/ 	.byte	0x03, 0x19
        /*0056*/ 	.short	0x0014


	//----- nvinfo : EIATTR_PARAM_CBANK
	.align		4
        /*0058*/ 	.byte	0x04, 0x0a
        /*005a*/ 	.short	(.L_17 - .L_16)
	.align		4
.L_16:
        /*005c*/ 	.word	index@(.nv.constant0._Z20myhistogramKernel_07PKjPjj)
        /*0060*/ 	.short	0x0380
        /*0062*/ 	.short	0x0014


	//----- nvinfo : EIATTR_SW_WAR
	.align		4
.L_17:
        /*0064*/ 	.byte	0x04, 0x36
        /*0066*/ 	.short	(.L_19 - .L_18)
.L_18:
        /*0068*/ 	.word	0x00000008
.L_19:


//--------------------- .nv.callgraph             --------------------------
	.section	.nv.callgraph,"",@"SHT_CUDA_CALLGRAPH"
	.align	4
	.sectionentsize	8
	.align		4
        /*0000*/ 	.word	0x00000000
	.align		4
        /*0004*/ 	.word	0xffffffff
	.align		4
        /*0008*/ 	.word	0x00000000
	.align		4
        /*000c*/ 	.word	0xfffffffe
	.align		4
        /*0010*/ 	.word	0x00000000
	.align		4
        /*0014*/ 	.word	0xfffffffd
	.align		4
        /*0018*/ 	.word	0x00000000
	.align		4
        /*001c*/ 	.word	0xfffffffc


//--------------------- .text._Z20myhistogramKernel_07PKjPjj --------------------------
	.section	.text._Z20myhistogramKernel_07PKjPjj,"ax",@progbits
	.align	128
        .global         _Z20myhistogramKernel_07PKjPjj
        .type           _Z20myhistogramKernel_07PKjPjj,@function
        .size           _Z20myhistogramKernel_07PKjPjj,(.L_x_6 - _Z20myhistogramKernel_07PKjPjj)
        .other          _Z20myhistogramKernel_07PKjPjj,@"STO_CUDA_ENTRY STV_DEFAULT"
_Z20myhistogramKernel_07PKjPjj:
.text._Z20myhistogramKernel_07PKjPjj:
[----:B------:R-:W-:Y:S01]  /*0000*/  LDC R1, c[0x0][0x37c] ;  /* 0x0000df00ff017b82 */ /* 0x000fe20000000800 */
[----:B------:R-:W0:Y:S07]  /*0010*/  S2R R0, SR_TID.X ;  /* 0x0000000000007919 */ /* 0x000e2e0000002100 */
[----:B------:R-:W1:Y:S01]  /*0020*/  S2UR UR5, SR_CgaCtaId ;  /* 0x00000000000579c3 */ /* 0x000e620000008800 */
[----:B------:R-:W-:Y:S01]  /*0030*/  UMOV UR4, 0x400 ;  /* 0x0000040000047882 */ /* 0x000fe20000000000 */
[----:B------:R-:W2:Y:S01]  /*0040*/  LDCU UR7, c[0x0][0x390] ;  /* 0x00007200ff0777ac */ /* 0x000ea20008000800 */
[----:B------:R-:W3:Y:S01]  /*0050*/  LDCU.64 UR10, c[0x0][0x358] ;  /* 0x00006b00ff0a77ac */ /* 0x000ee20008000a00 */
[----:B--2---:R-:W-:-:S02]  /*0060*/  UISETP.NE.AND UP0, UPT, UR7, URZ, UPT ;  /* 0x000000ff0700728c */ /* 0x004fc4000bf05270 */
[----:B-1----:R-:W-:-:S06]  /*0070*/  ULEA UR5, UR5, UR4, 0x18 ;  /* 0x0000000405057291 */ /* 0x002fcc000f8ec0ff */
[----:B0-----:R-:W-:-:S05]  /*0080*/  LEA R4, R0, UR5, 0x2 ;  /* 0x0000000500047c11 */ /* 0x001fca000f8e10ff */
[----:B------:R0:W-:Y:S01]  /*0090*/  STS [R4], RZ ;  /* 0x000000ff04007388 */ /* 0x0001e20000000800 */
[----:B------:R-:W-:Y:S06]  /*00a0*/  BAR.SYNC.DEFER_BLOCKING 0x0 ;  /* 0x0000000000007b1d */ /* 0x000fec0000010000 */
[----:B---3--:R-:W-:Y:S05]  /*00b0*/  BRA.U !UP0, `(.L_x_0) ;  /* 0x0000001108247547 */ /* 0x008fea000b800000 */
[----:B------:R-:W1:Y:S01]  /*00c0*/  S2R R2, SR_TID.Y ;  /* 0x0000000000027919 */ /* 0x000e620000002200 */
[----:B------:R-:W2:Y:S01]  /*00d0*/  S2UR UR6, SR_CTAID.X ;  /* 0x00000000000679c3 */ /* 0x000ea20000002500 */
[----:B------:R-:W-:Y:S01]  /*00e0*/  UISETP.GE.U32.AND UP0, UPT, UR7, 0x8, UPT ;  /* 0x000000080700788c */ /* 0x000fe2000bf06070 */
[----:B------:R-:W1:Y:S06]  /*00f0*/  S2R R3, SR_CTAID.Y ;  /* 0x0000000000037919 */ /* 0x000e6c0000002600 */
[----:B------:R-:W2:Y:S01]  /*0100*/  LDC R5, c[0x0][0x370] ;  /* 0x0000dc00ff057b82 */ /* 0x000ea20000000800 */
[----:B------:R-:W1:Y:S01]  /*0110*/  LDCU UR8, c[0x0][0x364] ;  /* 0x00006c80ff0877ac */ /* 0x000e620008000800 */
[----:B------:R-:W3:Y:S02]  /*0120*/  LDCU UR4, c[0x0][0x360] ;  /* 0x00006c00ff0477ac */ /* 0x000ee40008000800 */
[----:B---3--:R-:W-:Y:S01]  /*0130*/  UIMAD UR4, UR4, UR7, URZ ;  /* 0x00000007040472a4 */ /* 0x008fe2000f8e02ff */
[----:B-1----:R-:W-:-:S04]  /*0140*/  IMAD R2, R3, UR8, R2 ;  /* 0x0000000803027c24 */ /* 0x002fc8000f8e0202 */
[----:B--2---:R-:W-:-:S04]  /*0150*/  IMAD R5, R2, R5, UR6 ;  /* 0x0000000602057e24 */ /* 0x004fc8000f8e0205 */
[----:B------:R-:W-:Y:S01]  /*0160*/  IMAD R5, R5, UR4, R0 ;  /* 0x0000000405057c24 */ /* 0x000fe2000f8e0200 */
[----:B------:R-:W-:Y:S01]  /*0170*/  UMOV UR4, URZ ;  /* 0x000000ff00047c82 */ /* 0x000fe20008000000 */
[----:B------:R-:W-:Y:S05]  /*0180*/  BRA.U !UP0, `(.L_x_1) ;  /* 0x0000000908087547 */ /* 0x000fea000b800000 */
[----:B------:R-:W1:Y:S01]  /*0190*/  LDC.64 R2, c[0x0][0x380] ;  /* 0x0000e000ff027b82 */ /* 0x000e620000000a00 */
[----:B------:R-:W-:Y:S01]  /*01a0*/  ULOP3.LUT UR4, UR7, 0xfffffff8, URZ, 0xc0, !UPT ;  /* 0xfffffff807047892 */ /* 0x000fe2000f8ec0ff */
[----:B------:R-:W-:Y:S01]  /*01b0*/  IMAD.MOV.U32 R7, RZ, RZ, R5 ;  /* 0x000000ffff077224 */ /* 0x000fe200078e0005 */
[----:B------:R-:W-:Y:S02]  /*01c0*/  UMOV UR6, 0x400 ;  /* 0x0000040000067882 */ /* 0x000fe40000000000 */
[----:B------:R-:W-:-:S12]  /*01d0*/  UIADD3 UR4, UPT, UPT, -UR4, URZ, URZ ;  /* 0x000000ff04047290 */ /* 0x000fd8000fffe1ff */
.L_x_2:
[----:B-1-3--:R-:W-:-:S04]  /*01e0*/  IMAD.WIDE.U32 R10, R7, 0x4, R2 ;  /* 0x00000004070a7825 */ /* 0x00afc800078e0002 */
[C---:B------:R-:W-:Y:S01]  /*01f0*/  VIADD R13, R7.reuse, 0x100 ;  /* 0x00000100070d7836 */ /* 0x040fe20000000000 */
[----:B------:R-:W2:Y:S01]  /*0200*/  LDG.E R6, desc[UR10][R10.64] ;  /* 0x0000000a0a067981 */ /* 0x000ea2000c1e1900 */
[----:B------:R-:W-:Y:S02]  /*0210*/  VIADD R15, R7, 0x200 ;  /* 0x00000200070f7836 */ /* 0x000fe40000000000 */
[----:B------:R-:W-:-:S04]  /*0220*/  IMAD.WIDE.U32 R12, R13, 0x4, R2 ;  /* 0x000000040d0c7825 */ /* 0x000fc800078e0002 */
[--C-:B------:R-:W-:Y:S01]  /*0230*/  IMAD.WIDE.U32 R14, R15, 0x4, R2.reuse ;  /* 0x000000040f0e7825 */ /* 0x100fe200078e0002 */
[----:B------:R-:W3:Y:S03]  /*0240*/  LDG.E R8, desc[UR10][R12.64] ;  /* 0x0000000a0c087981 */ /* 0x000ee6000c1e1900 */
[C---:B------:R-:W-:Y:S01]  /*0250*/  VIADD R17, R7.reuse, 0x300 ;  /* 0x0000030007117836 */ /* 0x040fe20000000000 */
[----:B------:R1:W4:Y:S01]  /*0260*/  LDG.E R9, desc[UR10][R14.64] ;  /* 0x0000000a0e097981 */ /* 0x000322000c1e1900 */
[----:B------:R-:W-:Y:S02]  /*0270*/  VIADD R19, R7, 0x400 ;  /* 0x0000040007137836 */ /* 0x000fe40000000000 */
[----:B------:R-:W-:-:S04]  /*0280*/  IMAD.WIDE.U32 R16, R17, 0x4, R2 ;  /* 0x0000000411107825 */ /* 0x000fc800078e0002 */
[--C-:B------:R-:W-:Y:S01]  /*0290*/  IMAD.WIDE.U32 R18, R19, 0x4, R2.reuse ;  /* 0x0000000413127825 */ /* 0x100fe200078e0002 */
[----:B------:R2:W5:Y:S03]  /*02a0*/  LDG.E R10, desc[UR10][R16.64] ;  /* 0x0000000a100a7981 */ /* 0x000566000c1e1900 */
[C---:B------:R-:W-:Y:S01]  /*02b0*/  VIADD R21, R7.reuse, 0x500 ;  /* 0x0000050007157836 */ /* 0x040fe20000000000 */
[----:B------:R0:W5:Y:S01]  /*02c0*/  LDG.E R11, desc[UR10][R18.64] ;  /* 0x0000000a120b7981 */ /* 0x000162000c1e1900 */
[----:B------:R-:W-:Y:S02]  /*02d0*/  VIADD R23, R7, 0x600 ;  /* 0x0000060007177836 */ /* 0x000fe40000000000 */
[----:B------:R-:W-:-:S04]  /*02e0*/  IMAD.WIDE.U32 R20, R21, 0x4, R2 ;  /* 0x0000000415147825 */ /* 0x000fc800078e0002 */
[----:B-1----:R-:W-:Y:S01]  /*02f0*/  VIADD R15, R7, 0x700 ;  /* 0x00000700070f7836 */ /* 0x002fe20000000000 */
[----:B------:R-:W5:Y:S01]  /*0300*/  LDG.E R12, desc[UR10][R20.64] ;  /* 0x0000000a140c7981 */ /* 0x000f62000c1e1900 */
[----:B------:R-:W-:-:S04]  /*0310*/  IMAD.WIDE.U32 R22, R23, 0x4, R2 ;  /* 0x0000000417167825 */ /* 0x000fc800078e0002 */
[----:B------:R-:W-:Y:S01]  /*0320*/  IMAD.WIDE.U32 R14, R15, 0x4, R2 ;  /* 0x000000040f0e7825 */ /* 0x000fe200078e0002 */
[----:B------:R-:W5:Y:S05]  /*0330*/  LDG.E R13, desc[UR10][R22.64] ;  /* 0x0000000a160d7981 */ /* 0x000f6a000c1e1900 */
[----:B------:R1:W5:Y:S01]  /*0340*/  LDG.E R14, desc[UR10][R14.64] ;  /* 0x0000000a0e0e7981 */ /* 0x000362000c1e1900 */
[----:B------:R-:W-:Y:S01]  /*0350*/  UIADD3 UR4, UPT, UPT, UR4, 0x8, URZ ;  /* 0x0000000804047890 */ /* 0x000fe2000fffe0ff */
[----:B------:R-:W-:Y:S01]  /*0360*/  VIADD R7, R7, 0x800 ;  /* 0x0000080007077836 */ /* 0x000fe20000000000 */
[----:B------:R-:W-:Y:S02]  /*0370*/  UIADD3 UR6, UPT, UPT, UR6, 0x800, URZ ;  /* 0x0000080006067890 */ /* 0x000fe4000fffe0ff */
[----:B------:R-:W-:Y:S01]  /*0380*/  UISETP.NE.AND UP0, UPT, UR4, URZ, UPT ;  /* 0x000000ff0400728c */ /* 0x000fe2000bf05270 */
[----:B--2---:R-:W-:-:S02]  /*0390*/  SHF.R.U32.HI R16, RZ, 0x16, R6 ;  /* 0x00000016ff107819 */ /* 0x004fc40000011606 */
[--C-:B------:R-:W-:Y:S02]  /*03a0*/  SHF.R.U32.HI R17, RZ, 0xe, R6.reuse ;  /* 0x0000000eff117819 */ /* 0x100fe40000011606 */
[----:B0-----:R-:W-:Y:S01]  /*03b0*/  SHF.R.U32.HI R18, RZ, 0x6, R6 ;  /* 0x00000006ff127819 */ /* 0x001fe20000011606 */
[----:B------:R-:W-:Y:S01]  /*03c0*/  IMAD.SHL.U32 R6, R6, 0x4, RZ ;  /* 0x0000000406067824 */ /* 0x000fe200078e00ff */
[----:B------:R-:W-:Y:S02]  /*03d0*/  LOP3.LUT R16, R16, 0x3fc, RZ, 0xc0, !PT ;  /* 0x000003fc10107812 */ /* 0x000fe400078ec0ff */
[----:B------:R-:W-:Y:S02]  /*03e0*/  LOP3.LUT R17, R17, 0x3fc, RZ, 0xc0, !PT ;  /* 0x000003fc11117812 */ /* 0x000fe400078ec0ff */
[--C-:B---3--:R-:W-:Y:S01]  /*03f0*/  SHF.R.U32.HI R19, RZ, 0x16, R8.reuse ;  /* 0x00000016ff137819 */ /* 0x108fe20000011608 */
[----:B------:R4:W-:Y:S01]  /*0400*/  ATOMS.POPC.INC.32 RZ, [R16+UR5] ;  /* 0x0000000010ff7f8c */ /* 0x0009e2000d800005 */
[----:B-1----:R-:W-:-:S02]  /*0410*/  SHF.R.U32.HI R15, RZ, 0xe, R8 ;  /* 0x0000000eff0f7819 */ /* 0x002fc40000011608 */
[----:B------:R-:W-:Y:S01]  /*0420*/  SHF.R.U32.HI R20, RZ, 0x6, R8 ;  /* 0x00000006ff147819 */ /* 0x000fe20000011608 */
[----:B------:R-:W-:Y:S01]  /*0430*/  IMAD.SHL.U32 R8, R8, 0x4, RZ ;  /* 0x0000000408087824 */ /* 0x000fe200078e00ff */
[----:B------:R-:W-:Y:S01]  /*0440*/  LOP3.LUT R18, R18, 0x3fc, RZ, 0xc0, !PT ;  /* 0x000003fc12127812 */ /* 0x000fe200078ec0ff */
[----:B------:R0:W-:Y:S01]  /*0450*/  ATOMS.POPC.INC.32 RZ, [R17+UR5] ;  /* 0x0000000011ff7f8c */ /* 0x0001e2000d800005 */
[----:B------:R-:W-:Y:S02]  /*0460*/  LOP3.LUT R6, R6, 0x3fc, RZ, 0xc0, !PT ;  /* 0x000003fc06067812 */ /* 0x000fe400078ec0ff */
[----:B------:R-:W-:Y:S01]  /*0470*/  LOP3.LUT R19, R19, 0x3fc, RZ, 0xc0, !PT ;  /* 0x000003fc13137812 */ /* 0x000fe200078ec0ff */
[----:B------:R-:W-:Y:S01]  /*0480*/  ATOMS.POPC.INC.32 RZ, [R18+UR5] ;  /* 0x0000000012ff7f8c */ /* 0x000fe2000d800005 */
[--C-:B----4-:R-:W-:Y:S02]  /*0490*/  SHF.R.U32.HI R16, RZ, 0x16, R9.reuse ;  /* 0x00000016ff107819 */ /* 0x110fe40000011609 */
[----:B------:R-:W-:Y:S01]  /*04a0*/  LOP3.LUT R15, R15, 0x3fc, RZ, 0xc0, !PT ;  /* 0x000003fc0f0f7812 */ /* 0x000fe200078ec0ff */
[----:B------:R5:W-:Y:S01]  /*04b0*/  ATOMS.POPC.INC.32 RZ, [R6+UR5] ;  /* 0x0000000006ff7f8c */ /* 0x000be2000d800005 */
[----:B0-----:R-:W-:-:S02]  /*04c0*/  SHF.R.U32.HI R17, RZ, 0xe, R9 ;  /* 0x0000000eff117819 */ /* 0x001fc40000011609 */
[----:B------:R-:W-:Y:S01]  /*04d0*/  SHF.R.U32.HI R21, RZ, 0x6, R9 ;  /* 0x00000006ff157819 */ /* 0x000fe20000011609 */
[----:B------:R-:W-:Y:S01]  /*04e0*/  IMAD.SHL.U32 R9, R9, 0x4, RZ ;  /* 0x0000000409097824 */ /* 0x000fe200078e00ff */
[----:B------:R-:W-:Y:S01]  /*04f0*/  LOP3.LUT R20, R20, 0x3fc, RZ, 0xc0, !PT ;  /* 0x000003fc14147812 */ /* 0x000fe200078ec0ff */
[----:B------:R-:W-:Y:S01]  /*0500*/  ATOMS.POPC.INC.32 RZ, [R19+UR5] ;  /* 0x0000000013ff7f8c */ /* 0x000fe2000d800005 */
[----:B------:R-:W-:Y:S02]  /*0510*/  LOP3.LUT R8, R8, 0x3fc, RZ, 0xc0, !PT ;  /* 0x000003fc08087812 */ /* 0x000fe400078ec0ff */
[----:B------:R-:W-:Y:S01]  /*0520*/  LOP3.LUT R16, R16, 0x3fc, RZ, 0xc0, !PT ;  /* 0x000003fc10107812 */ /* 0x000fe200078ec0ff */
[----:B------:R0:W-:Y:S01]  /*0530*/  ATOMS.POPC.INC.32 RZ, [R15+UR5] ;  /* 0x000000000fff7f8c */ /* 0x0001e2000d800005 */
[----:B------:R-:W-:Y:S02]  /*0540*/  LOP3.LUT R17, R17, 0x3fc, RZ, 0xc0, !PT ;  /* 0x000003fc11117812 */ /* 0x000fe400078ec0ff */
[----:B------:R-:W-:Y:S01]  /*0550*/  LOP3.LUT R21, R21, 0x3fc, RZ, 0xc0, !PT ;  /* 0x000003fc15157812 */ /* 0x000fe200078ec0ff */
[----:B------:R-:W-:Y:S01]  /*0560*/  ATOMS.POPC.INC.32 RZ, [R20+UR5] ;  /* 0x0000000014ff7f8c */ /* 0x000fe2000d800005 */
[----:B------:R-:W-:-:S02]  /*0570*/  LOP3.LUT R9, R9, 0x3fc, RZ, 0xc0, !PT ;  /* 0x000003fc09097812 */ /* 0x000fc400078ec0ff */
[--C-:B-----5:R-:W-:Y:S01]  /*0580*/  SHF.R.U32.HI R6, RZ, 0x16, R10.reuse ;  /* 0x00000016ff067819 */ /* 0x120fe2000001160a */
[----:B------:R1:W-:Y:S01]  /*0590*/  ATOMS.POPC.INC.32 RZ, [R8+UR5] ;  /* 0x0000000008ff7f8c */ /* 0x0003e2000d800005 */
[--C-:B0-----:R-:W-:Y:S02]  /*05a0*/  SHF.R.U32.HI R15, RZ, 0xe, R10.reuse ;  /* 0x0000000eff0f7819 */ /* 0x101fe4000001160a */
[----:B------:R-:W-:Y:S01]  /*05b0*/  SHF.R.U32.HI R18, RZ, 0x6, R10 ;  /* 0x00000006ff127819 */ /* 0x000fe2000001160a */
[----:B------:R0:W-:Y:S01]  /*05c0*/  ATOMS.POPC.INC.32 RZ, [R16+UR5] ;  /* 0x0000000010ff7f8c */ /* 0x0001e2000d800005 */
[----:B------:R-:W-:Y:S01]  /*05d0*/  IMAD.SHL.U32 R10, R10, 0x4, RZ ;  /* 0x000000040a0a7824 */ /* 0x000fe200078e00ff */
[----:B------:R-:W-:Y:S02]  /*05e0*/  SHF.R.U32.HI R19, RZ, 0x16, R11 ;  /* 0x00000016ff137819 */ /* 0x000fe4000001160b */
[----:B------:R-:W-:Y:S01]  /*05f0*/  ATOMS.POPC.INC.32 RZ, [R17+UR5] ;  /* 0x0000000011ff7f8c */ /* 0x000fe2000d800005 */
[----:B------:R-:W-:-:S02]  /*0600*/  LOP3.LUT R6, R6, 0x3fc, RZ, 0xc0, !PT ;  /* 0x000003fc06067812 */ /* 0x000fc400078ec0ff */
[----:B------:R-:W-:Y:S01]  /*0610*/  LOP3.LUT R15, R15, 0x3fc, RZ, 0xc0, !PT ;  /* 0x000003fc0f0f7812 */ /* 0x000fe200078ec0ff */
[----:B------:R-:W-:Y:S01]  /*0620*/  ATOMS.POPC.INC.32 RZ, [R21+UR5] ;  /* 0x0000000015ff7f8c */ /* 0x000fe2000d800005 */
[----:B-1----:R-:W-:Y:S02]  /*0630*/  SHF.R.U32.HI R8, RZ, 0xe, R11 ;  /* 0x0000000eff087819 */ /* 0x002fe4000001160b */
[----:B------:R-:W-:Y:S01]  /*0640*/  LOP3.LUT R18, R18, 0x3fc, RZ, 0xc0, !PT ;  /* 0x000003fc12127812 */ /* 0x000fe200078ec0ff */
[----:B------:R1:W-:Y:S01]  /*0650*/  ATOMS.POPC.INC.32 RZ, [R9+UR5] ;  /* 0x0000000009ff7f8c */ /* 0x0003e2000d800005 */
[----:B------:R-:W-:Y:S02]  /*0660*/  LOP3.LUT R10, R10, 0x3fc, RZ, 0xc0, !PT ;  /* 0x000003fc0a0a7812 */ /* 0x000fe400078ec0ff */
[----:B------:R-:W-:Y:S01]  /*0670*/  LOP3.LUT R19, R19, 0x3fc, RZ, 0xc0, !PT ;  /* 0x000003fc13137812 */ /* 0x000fe200078ec0ff */
[----:B------:R2:W-:Y:S01]  /*0680*/  ATOMS.POPC.INC.32 RZ, [R6+UR5] ;  /* 0x0000000006ff7f8c */ /* 0x0005e2000d800005 */
[----:B0-----:R-:W-:-:S02]  /*0690*/  SHF.R.U32.HI R16, RZ, 0x16, R12 ;  /* 0x00000016ff107819 */ /* 0x001fc4000001160c */
[----:B------:R-:W-:Y:S01]  /*06a0*/  LOP3.LUT R8, R8, 0x3fc, RZ, 0xc0, !PT ;  /* 0x000003fc08087812 */ /* 0x000fe200078ec0ff */
[----:B------:R0:W-:Y:S01]  /*06b0*/  ATOMS.POPC.INC.32 RZ, [R15+UR5] ;  /* 0x000000000fff7f8c */ /* 0x0001e2000d800005 */
[----:B-1----:R-:W-:Y:S01]  /*06c0*/  SHF.R.U32.HI R9, RZ, 0x6, R11 ;  /* 0x00000006ff097819 */ /* 0x002fe2000001160b */
[----:B------:R-:W-:Y:S01]  /*06d0*/  IMAD.SHL.U32 R11, R11, 0x4, RZ ;  /* 0x000000040b0b7824 */ /* 0x000fe200078e00ff */
[--C-:B------:R-:W-:Y:S01]  /*06e0*/  SHF.R.U32.HI R17, RZ, 0xe, R12.reuse ;  /* 0x0000000eff117819 */ /* 0x100fe2000001160c */
[----:B------:R-:W-:Y:S01]  /*06f0*/  ATOMS.POPC.INC.32 RZ, [R18+UR5] ;  /* 0x0000000012ff7f8c */ /* 0x000fe2000d800005 */
[----:B------:R-:W-:Y:S02]  /*0700*/  LOP3.LUT R9, R9, 0x3fc, RZ, 0xc0, !PT ;  /* 0x000003fc09097812 */ /* 0x000fe400078ec0ff */
[----:B--2---:R-:W-:Y:S01]  /*0710*/  SHF.R.U32.HI R6, RZ, 0x6, R12 ;  /* 0x00000006ff067819 */ /* 0x004fe2000001160c */
[----:B------:R1:W-:Y:S01]  /*0720*/  ATOMS.POPC.INC.32 RZ, [R10+UR5] ;  /* 0x000000000aff7f8c */ /* 0x0003e2000d800005 */
[----:B------:R-:W-:Y:S01]  /*0730*/  LOP3.LUT R11, R11, 0x3fc, RZ, 0xc0, !PT ;  /* 0x000003fc0b0b7812 */ /* 0x000fe200078ec0ff */
[----:B------:R-:W-:Y:S01]  /*0740*/  IMAD.SHL.U32 R12, R12, 0x4, RZ ;  /* 0x000000040c0c7824 */ /* 0x000fe200078e00ff */
[----:B------:R-:W-:Y:S01]  /*0750*/  LOP3.LUT R16, R16, 0x3fc, RZ, 0xc0, !PT ;  /* 0x000003fc10107812 */ /* 0x000fe200078ec0ff */
[----:B------:R-:W-:Y:S01]  /*0760*/  ATOMS.POPC.INC.32 RZ, [R19+UR5] ;  /* 0x0000000013ff7f8c */ /* 0x000fe2000d800005 */
[----:B------:R-:W-:-:S02]  /*0770*/  LOP3.LUT R17, R17, 0x3fc, RZ, 0xc0, !PT ;  /* 0x000003fc11117812 */ /* 0x000fc400078ec0ff */
[--C-:B0-----:R-:W-:Y:S01]  /*0780*/  SHF.R.U32.HI R15, RZ, 0xe, R13.reuse ;  /* 0x0000000eff0f7819 */ /* 0x101fe2000001160d */
[----:B------:R0:W-:Y:S01]  /*0790*/  ATOMS.POPC.INC.32 RZ, [R8+UR5] ;  /* 0x0000000008ff7f8c */ /* 0x0001e2000d800005 */
[--C-:B-1----:R-:W-:Y:S02]  /*07a0*/  SHF.R.U32.HI R10, RZ, 0x16, R13.reuse ;  /* 0x00000016ff0a7819 */ /* 0x102fe4000001160d */
[----:B------:R-:W-:Y:S01]  /*07b0*/  LOP3.LUT R6, R6, 0x3fc, RZ, 0xc0, !PT ;  /* 0x000003fc06067812 */ /* 0x000fe200078ec0ff */
[----:B------:R1:W-:Y:S01]  /*07c0*/  ATOMS.POPC.INC.32 RZ, [R9+UR5] ;  /* 0x0000000009ff7f8c */ /* 0x0003e2000d800005 */
[----:B------:R-:W-:Y:S02]  /*07d0*/  LOP3.LUT R12, R12, 0x3fc, RZ, 0xc0, !PT ;  /* 0x000003fc0c0c7812 */ /* 0x000fe400078ec0ff */
[----:B------:R-:W-:Y:S01]  /*07e0*/  LOP3.LUT R10, R10, 0x3fc, RZ, 0xc0, !PT ;  /* 0x000003fc0a0a7812 */ /* 0x000fe200078ec0ff */
[----:B------:R2:W-:Y:S01]  /*07f0*/  ATOMS.POPC.INC.32 RZ, [R11+UR5] ;  /* 0x000000000bff7f8c */ /* 0x0005e2000d800005 */
[----:B0-----:R-:W-:Y:S01]  /*0800*/  SHF.R.U32.HI R8, RZ, 0x6, R13 ;  /* 0x00000006ff087819 */ /* 0x001fe2000001160d */
[----:B------:R-:W-:Y:S01]  /*0810*/  IMAD.SHL.U32 R13, R13, 0x4, RZ ;  /* 0x000000040d0d7824 */ /* 0x000fe200078e00ff */
[----:B------:R-:W-:Y:S01]  /*0820*/  LOP3.LUT R15, R15, 0x3fc, RZ, 0xc0, !PT ;  /* 0x000003fc0f0f7812 */ /* 0x000fe200078ec0ff */
[----:B------:R0:W-:Y:S01]  /*0830*/  ATOMS.POPC.INC.32 RZ, [R16+UR5] ;  /* 0x0000000010ff7f8c */ /* 0x0001e2000d800005 */
[----:B-1----:R-:W-:-:S02]  /*0840*/  SHF.R.U32.HI R9, RZ, 0x16, R14 ;  /* 0x00000016ff097819 */ /* 0x002fc4000001160e */
[----:B------:R-:W-:Y:S01]  /*0850*/  LOP3.LUT R8, R8, 0x3fc, RZ, 0xc0, !PT ;  /* 0x000003fc08087812 */ /* 0x000fe200078ec0ff */
[----:B------:R3:W-:Y:S01]  /*0860*/  ATOMS.POPC.INC.32 RZ, [R17+UR5] ;  /* 0x0000000011ff7f8c */ /* 0x0007e2000d800005 */
[--C-:B--2---:R-:W-:Y:S02]  /*0870*/  SHF.R.U32.HI R11, RZ, 0xe, R14.reuse ;  /* 0x0000000eff0b7819 */ /* 0x104fe4000001160e */
[----:B------:R-:W-:Y:S01]  /*0880*/  LOP3.LUT R13, R13, 0x3fc, RZ, 0xc0, !PT ;  /* 0x000003fc0d0d7812 */ /* 0x000fe200078ec0ff */
[----:B------:R3:W-:Y:S01]  /*0890*/  ATOMS.POPC.INC.32 RZ, [R6+UR5] ;  /* 0x0000000006ff7f8c */ /* 0x0007e2000d800005 */
[----:B0-----:R-:W-:Y:S01]  /*08a0*/  SHF.R.U32.HI R16, RZ, 0x6, R14 ;  /* 0x00000006ff107819 */ /* 0x001fe2000001160e */
[----:B------:R-:W-:Y:S01]  /*08b0*/  IMAD.SHL.U32 R14, R14, 0x4, RZ ;  /* 0x000000040e0e7824 */ /* 0x000fe200078e00ff */
[----:B------:R-:W-:Y:S01]  /*08c0*/  LOP3.LUT R9, R9, 0x3fc, RZ, 0xc0, !PT ;  /* 0x000003fc09097812 */ /* 0x000fe200078ec0ff */
[----:B------:R3:W-:Y:S01]  /*08d0*/  ATOMS.POPC.INC.32 RZ, [R12+UR5] ;  /* 0x000000000cff7f8c */ /* 0x0007e2000d800005 */
[----:B------:R-:W-:-:S02]  /*08e0*/  LOP3.LUT R11, R11, 0x3fc, RZ, 0xc0, !PT ;  /* 0x000003fc0b0b7812 */ /* 0x000fc400078ec0ff */
[----:B------:R-:W-:Y:S01]  /*08f0*/  LOP3.LUT R16, R16, 0x3fc, RZ, 0xc0, !PT ;  /* 0x000003fc10107812 */ /* 0x000fe200078ec0ff */
[----:B------:R3:W-:Y:S01]  /*0900*/  ATOMS.POPC.INC.32 RZ, [R10+UR5] ;  /* 0x000000000aff7f8c */ /* 0x0007e2000d800005 */
[----:B------:R-:W-:-:S03]  /*0910*/  LOP3.LUT R14, R14, 0x3fc, RZ, 0xc0, !PT ;  /* 0x000003fc0e0e7812 */ /* 0x000fc600078ec0ff */
[----:B------:R3:W-:Y:S04]  /*0920*/  ATOMS.POPC.INC.32 RZ, [R15+UR5] ;  /* 0x000000000fff7f8c */ /* 0x0007e8000d800005 */
[----:B------:R3:W-:Y:S04]  /*0930*/  ATOMS.POPC.INC.32 RZ, [R8+UR5] ;  /* 0x0000000008ff7f8c */ /* 0x0007e8000d800005 */
[----:B------:R3:W-:Y:S04]  /*0940*/  ATOMS.POPC.INC.32 RZ, [R13+UR5] ;  /* 0x000000000dff7f8c */ /* 0x0007e8000d800005 */
[----:B------:R3:W-:Y:S04]  /*0950*/  ATOMS.POPC.INC.32 RZ, [R9+UR5] ;  /* 0x0000000009ff7f8c */ /* 0x0007e8000d800005 */
[----:B------:R3:W-:Y:S04]  /*0960*/  ATOMS.POPC.INC.32 RZ, [R11+UR5] ;  /* 0x000000000bff7f8c */ /* 0x0007e8000d800005 */
[----:B------:R3:W-:Y:S04]  /*0970*/  ATOMS.POPC.INC.32 RZ, [R16+UR5] ;  /* 0x0000000010ff7f8c */ /* 0x0007e8000d800005 */
[----:B------:R3:W-:Y:S01]  /*0980*/  ATOMS.POPC.INC.32 RZ, [R14+UR5] ;  /* 0x000000000eff7f8c */ /* 0x0007e2000d800005 */
[----:B------:R-:W-:Y:S05]  /*0990*/  BRA.U UP0, `(.L_x_2) ;  /* 0xfffffff900107547 */ /* 0x000fea000b83ffff */
[----:B------:R-:W-:-:S12]  /*09a0*/  UIADD3 UR4, UPT, UPT, UR6, -0x400, URZ ;  /* 0xfffffc0006047890 */ /* 0x000fd8000fffe0ff */
.L_x_1:
[----:B------:R-:W-:-:S09]  /*09b0*/  ULOP3.LUT UP0, UR6, UR7, 0x7, URZ, 0xc0, !UPT ;  /* 0x0000000707067892 */ /* 0x000fd2000f80c0ff */
[----:B------:R-:W-:Y:S05]  /*09c0*/  BRA.U !UP0, `(.L_x_0) ;  /* 0x0000000508e07547 */ /* 0x000fea000b800000 */
[----:B------:R-:W-:Y:S02]  /*09d0*/  UISETP.GE.U32.AND UP0, UPT, UR6, 0x4, UPT ;  /* 0x000000040600788c */ /* 0x000fe4000bf06070 */
[----:B------:R-:W-:-:S04]  /*09e0*/  ULOP3.LUT UR8, UR7, 0x3, URZ, 0xc0, !UPT ;  /* 0x0000000307087892 */ /* 0x000fc8000f8ec0ff */
[----:B------:R-:W-:-:S03]  /*09f0*/  UISETP.NE.AND UP1, UPT, UR8, URZ, UPT ;  /* 0x000000ff0800728c */ /* 0x000fc6000bf25270 */
[----:B------:R-:W-:Y:S08]  /*0a00*/  BRA.U !UP0, `(.L_x_3) ;  /* 0x0000000108f87547 */ /* 0x000ff0000b800000 */
[----:B---3--:R-:W1:Y:S01]  /*0a10*/  LDC.64 R12, c[0x0][0x380] ;  /* 0x0000e000ff0c7b82 */ /* 0x008e620000000a00 */
[----:B------:R-:W-:-:S04]  /*0a20*/  VIADD R3, R5, UR4 ;  /* 0x0000000405037c36 */ /* 0x000fc80008000000 */
[C---:B------:R-:W-:Y:S02]  /*0a30*/  VIADD R9, R3.reuse, 0x100 ;  /* 0x0000010003097836 */ /* 0x040fe40000000000 */
[C---:B------:R-:W-:Y:S02]  /*0a40*/  VIADD R11, R3.reuse, 0x200 ;  /* 0x00000200030b7836 */ /* 0x040fe40000000000 */
[----:B-1----:R-:W-:-:S04]  /*0a50*/  IMAD.WIDE.U32 R6, R3, 0x4, R12 ;  /* 0x0000000403067825 */ /* 0x002fc800078e000c */
[--C-:B------:R-:W-:Y:S02]  /*0a60*/  IMAD.WIDE.U32 R8, R9, 0x4, R12.reuse ;  /* 0x0000000409087825 */ /* 0x100fe400078e000c */
[----:B------:R-:W2:Y:S02]  /*0a70*/  LDG.E R6, desc[UR10][R6.64] ;  /* 0x0000000a06067981 */ /* 0x000ea4000c1e1900 */
[--C-:B------:R-:W-:Y:S02]  /*0a80*/  IMAD.WIDE.U32 R10, R11, 0x4, R12.reuse ;  /* 0x000000040b0a7825 */ /* 0x100fe400078e000c */
[----:B------:R1:W3:Y:S02]  /*0a90*/  LDG.E R9, desc[UR10][R8.64] ;  /* 0x0000000a08097981 */ /* 0x0002e4000c1e1900 */
[----:B------:R-:W-:Y:S02]  /*0aa0*/  VIADD R3, R3, 0x300 ;  /* 0x0000030003037836 */ /* 0x000fe40000000000 */
[----:B------:R4:W5:Y:S02]  /*0ab0*/  LDG.E R2, desc[UR10][R10.64] ;  /* 0x0000000a0a027981 */ /* 0x000964000c1e1900 */
[----:B------:R-:W-:-:S05]  /*0ac0*/  IMAD.WIDE.U32 R12, R3, 0x4, R12 ;  /* 0x00000004030c7825 */ /* 0x000fca00078e000c */
[----:B------:R5:W5:Y:S01]  /*0ad0*/  LDG.E R3, desc[UR10][R12.64] ;  /* 0x0000000a0c037981 */ /* 0x000b62000c1e1900 */
[----:B------:R-:W-:Y:S01]  /*0ae0*/  UIADD3 UR4, UPT, UPT, UR4, 0x400, URZ ;  /* 0x0000040004047890 */ /* 0x000fe2000fffe0ff */
[--C-:B--2---:R-:W-:Y:S02]  /*0af0*/  SHF.R.U32.HI R14, RZ, 0x16, R6.reuse ;  /* 0x00000016ff0e7819 */ /* 0x104fe40000011606 */
[--C-:B------:R-:W-:Y:S02]  /*0b00*/  SHF.R.U32.HI R7, RZ, 0xe, R6.reuse ;  /* 0x0000000eff077819 */ /* 0x100fe40000011606 */
[----:B-1----:R-:W-:Y:S01]  /*0b10*/  SHF.R.U32.HI R8, RZ, 0x6, R6 ;  /* 0x00000006ff087819 */ /* 0x002fe20000011606 */
[----:B------:R-:W-:Y:S01]  /*0b20*/  IMAD.SHL.U32 R6, R6, 0x4, RZ ;  /* 0x0000000406067824 */ /* 0x000fe200078e00ff */
[----:B------:R-:W-:Y:S02]  /*0b30*/  LOP3.LUT R14, R14, 0x3fc, RZ, 0xc0, !PT ;  /* 0x000003fc0e0e7812 */ /* 0x000fe400078ec0ff */
[----:B---3--:R-:W-:-:S02]  /*0b40*/  SHF.R.U32.HI R15, RZ, 0x16, R9 ;  /* 0x00000016ff0f7819 */ /* 0x008fc40000011609 */
[--C-:B----4-:R-:W-:Y:S01]  /*0b50*/  SHF.R.U32.HI R10, RZ, 0xe, R9.reuse ;  /* 0x0000000eff0a7819 */ /* 0x110fe20000011609 */
[----:B------:R-:W-:Y:S01]  /*0b60*/  ATOMS.POPC.INC.32 RZ, [R14+UR5] ;  /* 0x000000000eff7f8c */ /* 0x000fe2000d800005 */
[----:B------:R-:W-:Y:S02]  /*0b70*/  LOP3.LUT R7, R7, 0x3fc, RZ, 0xc0, !PT ;  /* 0x000003fc07077812 */ /* 0x000fe400078ec0ff */
[----:B------:R-:W-:Y:S02]  /*0b80*/  LOP3.LUT R8, R8, 0x3fc, RZ, 0xc0, !PT ;  /* 0x000003fc08087812 */ /* 0x000fe400078ec0ff */
[----:B------:R-:W-:Y:S01]  /*0b90*/  LOP3.LUT R6, R6, 0x3fc, RZ, 0xc0, !PT ;  /* 0x000003fc06067812 */ /* 0x000fe200078ec0ff */
[----:B------:R1:W-:Y:S01]  /*0ba0*/  ATOMS.POPC.INC.32 RZ, [R7+UR5] ;  /* 0x0000000007ff7f8c */ /* 0x0003e2000d800005 */
[----:B------:R-:W-:Y:S01]  /*0bb0*/  SHF.R.U32.HI R11, RZ, 0x6, R9 ;  /* 0x00000006ff0b7819 */ /* 0x000fe20000011609 */
[----:B------:R-:W-:Y:S01]  /*0bc0*/  IMAD.SHL.U32 R9, R9, 0x4, RZ ;  /* 0x0000000409097824 */ /* 0x000fe200078e00ff */
[----:B------:R-:W-:Y:S01]  /*0bd0*/  LOP3.LUT R15, R15, 0x3fc, RZ, 0xc0, !PT ;  /* 0x000003fc0f0f7812 */ /* 0x000fe200078ec0ff */
[----:B------:R-:W-:Y:S01]  /*0be0*/  ATOMS.POPC.INC.32 RZ, [R8+UR5] ;  /* 0x0000000008ff7f8c */ /* 0x000fe2000d800005 */
[----:B------:R-:W-:-:S02]  /*0bf0*/  LOP3.LUT R10, R10, 0x3fc, RZ, 0xc0, !PT ;  /* 0x000003fc0a0a7812 */ /* 0x000fc400078ec0ff */
[--C-:B-----5:R-:W-:Y:S01]  /*0c00*/  SHF.R.U32.HI R12, RZ, 0x16, R2.reuse ;  /* 0x00000016ff0c7819 */ /* 0x120fe20000011602 */
[----:B------:R2:W-:Y:S01]  /*0c10*/  ATOMS.POPC.INC.32 RZ, [R6+UR5] ;  /* 0x0000000006ff7f8c */ /* 0x0005e2000d800005 */
[--C-:B------:R-:W-:Y:S02]  /*0c20*/  SHF.R.U32.HI R13, RZ, 0xe, R2.reuse ;  /* 0x0000000eff0d7819 */ /* 0x100fe40000011602 */
[----:B-1----:R-:W-:Y:S01]  /*0c30*/  SHF.R.U32.HI R7, RZ, 0x6, R2 ;  /* 0x00000006ff077819 */ /* 0x002fe20000011602 */
[----:B------:R-:W-:Y:S01]  /*0c40*/  IMAD.SHL.U32 R2, R2, 0x4, RZ ;  /* 0x0000000402027824 */ /* 0x000fe200078e00ff */
[----:B------:R-:W-:Y:S01]  /*0c50*/  LOP3.LUT R11, R11, 0x3fc, RZ, 0xc0, !PT ;  /* 0x000003fc0b0b7812 */ /* 0x000fe200078ec0ff */
[----:B------:R-:W-:Y:S01]  /*0c60*/  ATOMS.POPC.INC.32 RZ, [R15+UR5] ;  /* 0x000000000fff7f8c */ /* 0x000fe2000d800005 */
[----:B------:R-:W-:Y:S02]  /*0c70*/  LOP3.LUT R9, R9, 0x3fc, RZ, 0xc0, !PT ;  /* 0x000003fc09097812 */ /* 0x000fe400078ec0ff */
[----:B------:R-:W-:Y:S01]  /*0c80*/  LOP3.LUT R12, R12, 0x3fc, RZ, 0xc0, !PT ;  /* 0x000003fc0c0c7812 */ /* 0x000fe200078ec0ff */
[----:B------:R1:W-:Y:S01]  /*0c90*/  ATOMS.POPC.INC.32 RZ, [R10+UR5] ;  /* 0x000000000aff7f8c */ /* 0x0003e2000d800005 */
[----:B--2---:R-:W-:-:S02]  /*0ca0*/  SHF.R.U32.HI R6, RZ, 0x16, R3 ;  /* 0x00000016ff067819 */ /* 0x004fc40000011603 */
[----:B------:R-:W-:Y:S01]  /*0cb0*/  LOP3.LUT R13, R13, 0x3fc, RZ, 0xc0, !PT ;  /* 0x000003fc0d0d7812 */ /* 0x000fe200078ec0ff */
[----:B------:R2:W-:Y:S01]  /*0cc0*/  ATOMS.POPC.INC.32 RZ, [R11+UR5] ;  /* 0x000000000bff7f8c */ /* 0x0005e2000d800005 */
[--C-:B------:R-:W-:Y:S02]  /*0cd0*/  SHF.R.U32.HI R8, RZ, 0xe, R3.reuse ;  /* 0x0000000eff087819 */ /* 0x100fe40000011603 */
[----:B------:R-:W-:Y:S01]  /*0ce0*/  LOP3.LUT R7, R7, 0x3fc, RZ, 0xc0, !PT ;  /* 0x000003fc07077812 */ /* 0x000fe200078ec0ff */
[----:B------:R2:W-:Y:S01]  /*0cf0*/  ATOMS.POPC.INC.32 RZ, [R9+UR5] ;  /* 0x0000000009ff7f8c */ /* 0x0005e2000d800005 */
[----:B-1----:R-:W-:Y:S01]  /*0d00*/  SHF.R.U32.HI R10, RZ, 0x6, R3 ;  /* 0x00000006ff0a7819 */ /* 0x002fe20000011603 */
[----:B------:R-:W-:Y:S01]  /*0d10*/  IMAD.SHL.U32 R3, R3, 0x4, RZ ;  /* 0x0000000403037824 */ /* 0x000fe200078e00ff */
[----:B------:R-:W-:Y:S01]  /*0d20*/  LOP3.LUT R2, R2, 0x3fc, RZ, 0xc0, !PT ;  /* 0x000003fc02027812 */ /* 0x000fe200078ec0ff */
[----:B------:R2:W-:Y:S01]  /*0d30*/  ATOMS.POPC.INC.32 RZ, [R12+UR5] ;  /* 0x000000000cff7f8c */ /* 0x0005e2000d800005 */
[----:B------:R-:W-:-:S02]  /*0d40*/  LOP3.LUT R6, R6, 0x3fc, RZ, 0xc0, !PT ;  /* 0x000003fc06067812 */ /* 0x000fc400078ec0ff */
[----:B------:R-:W-:Y:S01]  /*0d50*/  LOP3.LUT R8, R8, 0x3fc, RZ, 0xc0, !PT ;  /* 0x000003fc08087812 */ /* 0x000fe200078ec0ff */
[----:B------:R2:W-:Y:S01]  /*0d60*/  ATOMS.POPC.INC.32 RZ, [R13+UR5] ;  /* 0x000000000dff7f8c */ /* 0x0005e2000d800005 */
[----:B------:R-:W-:Y:S02]  /*0d70*/  LOP3.LUT R10, R10, 0x3fc, RZ, 0xc0, !PT ;  /* 0x000003fc0a0a7812 */ /* 0x000fe400078ec0ff */
[----:B------:R-:W-:Y:S01]  /*0d80*/  LOP3.LUT R3, R3, 0x3fc, RZ, 0xc0, !PT ;  /* 0x000003fc03037812 */ /* 0x000fe200078ec0ff */
[----:B------:R2:W-:Y:S04]  /*0d90*/  ATOMS.POPC.INC.32 RZ, [R7+UR5] ;  /* 0x0000000007ff7f8c */ /* 0x0005e8000d800005 */
[----:B------:R2:W-:Y:S04]  /*0da0*/  ATOMS.POPC.INC.32 RZ, [R2+UR5] ;  /* 0x0000000002ff7f8c */ /* 0x0005e8000d800005 */
[----:B------:R2:W-:Y:S04]  /*0db0*/  ATOMS.POPC.INC.32 RZ, [R6+UR5] ;  /* 0x0000000006ff7f8c */ /* 0x0005e8000d800005 */
[----:B------:R2:W-:Y:S04]  /*0dc0*/  ATOMS.POPC.INC.32 RZ, [R8+UR5] ;  /* 0x0000000008ff7f8c */ /* 0x0005e8000d800005 */
[----:B------:R2:W-:Y:S04]  /*0dd0*/  ATOMS.POPC.INC.32 RZ, [R10+UR5] ;  /* 0x000000000aff7f8c */ /* 0x0005e8000d800005 */
[----:B------:R2:W-:Y:S02]  /*0de0*/  ATOMS.POPC.INC.32 RZ, [R3+UR5] ;  /* 0x0000000003ff7f8c */ /* 0x0005e4000d800005 */
.L_x_3:
[----:B------:R-:W-:Y:S05]  /*0df0*/  BRA.U !UP1, `(.L_x_0) ;  /* 0x0000000109d47547 */ /* 0x000fea000b800000 */
[----:B------:R-:W-:Y:S02]  /*0e00*/  UISETP.NE.AND UP0, UPT, UR8, 0x1, UPT ;  /* 0x000000010800788c */ /* 0x000fe4000bf05270 */
[----:B------:R-:W-:-:S04]  /*0e10*/  ULOP3.LUT UR6, UR7, 0x1, URZ, 0xc0, !UPT ;  /* 0x0000000107067892 */ /* 0x000fc8000f8ec0ff */
[----:B------:R-:W-:-:S03]  /*0e20*/  UISETP.NE.U32.AND UP1, UPT, UR6, 0x1, UPT ;  /* 0x000000010600788c */ /* 0x000fc6000bf25070 */
[----:B------:R-:W-:Y:S08]  /*0e30*/  BRA.U !UP0, `(.L_x_4) ;  /* 0x0000000108807547 */ /* 0x000ff0000b800000 */
[----:B--2---:R-:W1:Y:S01]  /*0e40*/  LDC.64 R2, c[0x0][0x380] ;  /* 0x0000e000ff027b82 */ /* 0x004e620000000a00 */
[----:B---3--:R-:W-:-:S04]  /*0e50*/  VIADD R9, R5, UR4 ;  /* 0x0000000405097c36 */ /* 0x008fc80008000000 */
[----:B-1----:R-:W-:-:S04]  /*0e60*/  IMAD.WIDE.U32 R6, R9, 0x4, R2 ;  /* 0x0000000409067825 */ /* 0x002fc800078e0002 */
[----:B------:R-:W-:Y:S02]  /*0e70*/  VIADD R9, R9, 0x100 ;  /* 0x0000010009097836 */ /* 0x000fe40000000000 */
[----:B------:R-:W2:Y:S02]  /*0e80*/  LDG.E R6, desc[UR10][R6.64] ;  /* 0x0000000a06067981 */ /* 0x000ea4000c1e1900 */
[----:B------:R-:W-:-:S06]  /*0e90*/  IMAD.WIDE.U32 R2, R9, 0x4, R2 ;  /* 0x0000000409027825 */ /* 0x000fcc00078e0002 */
[----:B------:R-:W3:Y:S01]  /*0ea0*/  LDG.E R2, desc[UR10][R2.64] ;  /* 0x0000000a02027981 */ /* 0x000ee2000c1e1900 */
[----:B------:R-:W-:Y:S01]  /*0eb0*/  UIADD3 UR4, UPT, UPT, UR4, 0x200, URZ ;  /* 0x0000020004047890 */ /* 0x000fe2000fffe0ff */
[--C-:B--2---:R-:W-:Y:S01]  /*0ec0*/  SHF.R.U32.HI R8, RZ, 0x16, R6.reuse ;  /* 0x00000016ff087819 */ /* 0x104fe20000011606 */
[----:B------:R-:W-:Y:S01]  /*0ed0*/  IMAD.SHL.U32 R11, R6, 0x4, RZ ;  /* 0x00000004060b7824 */ /* 0x000fe200078e00ff */
[--C-:B------:R-:W-:Y:S02]  /*0ee0*/  SHF.R.U32.HI R9, RZ, 0xe, R6.reuse ;  /* 0x0000000eff097819 */ /* 0x100fe40000011606 */
[----:B------:R-:W-:Y:S02]  /*0ef0*/  SHF.R.U32.HI R10, RZ, 0x6, R6 ;  /* 0x00000006ff0a7819 */ /* 0x000fe40000011606 */
[----:B------:R-:W-:Y:S02]  /*0f00*/  LOP3.LUT R8, R8, 0x3fc, RZ, 0xc0, !PT ;  /* 0x000003fc08087812 */ /* 0x000fe400078ec0ff */
[----:B---3--:R-:W-:-:S02]  /*0f10*/  SHF.R.U32.HI R3, RZ, 0x16, R2 ;  /* 0x00000016ff037819 */ /* 0x008fc40000011602 */
[----:B------:R-:W-:Y:S01]  /*0f20*/  LOP3.LUT R9, R9, 0x3fc, RZ, 0xc0, !PT ;  /* 0x000003fc09097812 */ /* 0x000fe200078ec0ff */
[----:B------:R1:W-:Y:S01]  /*0f30*/  ATOMS.POPC.INC.32 RZ, [R8+UR5] ;  /* 0x0000000008ff7f8c */ /* 0x0003e2000d800005 */
[--C-:B------:R-:W-:Y:S02]  /*0f40*/  SHF.R.U32.HI R6, RZ, 0xe, R2.reuse ;  /* 0x0000000eff067819 */ /* 0x100fe40000011602 */
[----:B------:R-:W-:Y:S01]  /*0f50*/  SHF.R.U32.HI R7, RZ, 0x6, R2 ;  /* 0x00000006ff077819 */ /* 0x000fe20000011602 */
[----:B------:R-:W-:Y:S01]  /*0f60*/  IMAD.SHL.U32 R2, R2, 0x4, RZ ;  /* 0x0000000402027824 */ /* 0x000fe200078e00ff */
[----:B------:R-:W-:Y:S01]  /*0f70*/  LOP3.LUT R10, R10, 0x3fc, RZ, 0xc0, !PT ;  /* 0x000003fc0a0a7812 */ /* 0x000fe200078ec0ff */
[----:B------:R1:W-:Y:S01]  /*0f80*/  ATOMS.POPC.INC.32 RZ, [R9+UR5] ;  /* 0x0000000009ff7f8c */ /* 0x0003e2000d800005 */
[----:B------:R-:W-:Y:S02]  /*0f90*/  LOP3.LUT R11, R11, 0x3fc, RZ, 0xc0, !PT ;  /* 0x000003fc0b0b7812 */ /* 0x000fe400078ec0ff */
        /* <DEDUP_REMOVED lines=9> */
[----:B------:R1:W-:Y:S02]  /*1030*/  ATOMS.POPC.INC.32 RZ, [R2+UR5] ;  /* 0x0000000002ff7f8c */ /* 0x0003e4000d800005 */
.L_x_4:
[----:B------:R-:W-:Y:S05]  /*1040*/  BRA.U UP1, `(.L_x_0) ;  /* 0x0000000101407547 */ /* 0x000fea000b800000 */
[----:B-12---:R-:W1:Y:S01]  /*1050*/  LDC.64 R2, c[0x0][0x380] ;  /* 0x0000e000ff027b82 */ /* 0x006e620000000a00 */
[----:B------:R-:W-:-:S04]  /*1060*/  VIADD R5, R5, UR4 ;  /* 0x0000000405057c36 */ /* 0x000fc80008000000 */
[----:B-1----:R-:W-:-:S06]  /*1070*/  IMAD.WIDE.U32 R2, R5, 0x4, R2 ;  /* 0x0000000405027825 */ /* 0x002fcc00078e0002 */
[----:B------:R-:W2:Y:S02]  /*1080*/  LDG.E R2, desc[UR10][R2.64] ;  /* 0x0000000a02027981 */ /* 0x000ea4000c1e1900 */
[--C-:B--2---:R-:W-:Y:S01]  /*1090*/  SHF.R.U32.HI R5, RZ, 0x16, R2.reuse ;  /* 0x00000016ff057819 */ /* 0x104fe20000011602 */
[----:B---3--:R-:W-:Y:S01]  /*10a0*/  IMAD.SHL.U32 R8, R2, 0x4, RZ ;  /* 0x0000000402087824 */ /* 0x008fe200078e00ff */
[--C-:B------:R-:W-:Y:S02]  /*10b0*/  SHF.R.U32.HI R6, RZ, 0xe, R2.reuse ;  /* 0x0000000eff067819 */ /* 0x100fe40000011602 */
[----:B------:R-:W-:Y:S02]  /*10c0*/  SHF.R.U32.HI R7, RZ, 0x6, R2 ;  /* 0x00000006ff077819 */ /* 0x000fe40000011602 */
[----:B------:R-:W-:Y:S02]  /*10d0*/  LOP3.LUT R5, R5, 0x3fc, RZ, 0xc0, !PT ;  /* 0x000003fc05057812 */ /* 0x000fe400078ec0ff */
[----:B------:R-:W-:-:S02]  /*10e0*/  LOP3.LUT R6, R6, 0x3fc, RZ, 0xc0, !PT ;  /* 0x000003fc06067812 */ /* 0x000fc400078ec0ff */
[----:B------:R-:W-:Y:S01]  /*10f0*/  LOP3.LUT R7, R7, 0x3fc, RZ, 0xc0, !PT ;  /* 0x000003fc07077812 */ /* 0x000fe200078ec0ff */
[----:B------:R4:W-:Y:S01]  /*1100*/  ATOMS.POPC.INC.32 RZ, [R5+UR5] ;  /* 0x0000000005ff7f8c */ /* 0x0009e2000d800005 */
[----:B------:R-:W-:-:S03]  /*1110*/  LOP3.LUT R8, R8, 0x3fc, RZ, 0xc0, !PT ;  /* 0x000003fc08087812 */ /* 0x000fc600078ec0ff */
[----:B------:R4:W-:Y:S04]  /*1120*/  ATOMS.POPC.INC.32 RZ, [R6+UR5] ;  /* 0x0000000006ff7f8c */ /* 0x0009e8000d800005 */
[----:B------:R4:W-:Y:S04]  /*1130*/  ATOMS.POPC.INC.32 RZ, [R7+UR5] ;  /* 0x0000000007ff7f8c */ /* 0x0009e8000d800005 */
[----:B------:R4:W-:Y:S02]  /*1140*/  ATOMS.POPC.INC.32 RZ, [R8+UR5] ;  /* 0x0000000008ff7f8c */ /* 0x0009e4000d800005 */
.L_x_0:
[----:B------:R-:W-:Y:S08]  /*1150*/  BAR.SYNC.DEFER_BLOCKING 0x0 ;  /* 0x0000000000007b1d */ /* 0x000ff00000010000 */
[----:B-12---:R-:W1:Y:S01]  /*1160*/  LDC.64 R2, c[0x0][0x388] ;  /* 0x0000e200ff027b82 */ /* 0x006e620000000a00 */
[----:B----4-:R-:W2:Y:S01]  /*1170*/  LDS R5, [R4] ;  /* 0x0000000004057984 */ /* 0x010ea20000000800 */
[----:B-1----:R-:W-:-:S05]  /*1180*/  IMAD.WIDE.U32 R2, R0, 0x4, R2 ;  /* 0x0000000400027825 */ /* 0x002fca00078e0002 */
[----:B--2---:R-:W-:Y:S01]  /*1190*/  REDG.E.ADD.STRONG.GPU desc[UR10][R2.64], R5 ;  /* 0x000000050200798e */ /* 0x004fe2000c12e10a */
[----:B------:R-:W-:Y:S05]  /*11a0*/  EXIT ;  /* 0x000000000000794d */ /* 0x000fea0003800000 */
.L_x_5:
[----:B------:R-:W-:-:S00]  /*11b0*/  BRA `(.L_x_5) ;  /* 0xfffffffc00fc7947 */ /* 0x000fc0000383ffff */
[----:B------:R-:W-:-:S00]  /*11c0*/  NOP ;  /* 0x0000000000007918 */ /* 0x000fc00000000000 */
        /* <DEDUP_REMOVED lines=11> */
.L_x_6:


//--------------------- .nv.shared._Z20myhistogramKernel_07PKjPjj --------------------------
	.section	.nv.shared._Z20myhistogramKernel_07PKjPjj,"aw",@nobits
	.sectionflags	@""
	.align	4
.nv.shared._Z20myhistogramKernel_07PKjPjj:
	.zero		2048


//--------------------- .nv.shared.reserved.0     --------------------------
	.section	.nv.shared.reserved.0,"aw",@nobits
	.weak		__nv_reservedSMEM_offset_0_alias
	.size		__nv_reservedSMEM_offset_0_alias, 0, 64
	.other		__nv_reservedSMEM_offset_0_alias,@"STO_CUDA_RESERVED_SHARED STV_DEFAULT"
__nv_reservedSMEM_offset_0_alias:
	.zero		0
	.zero		64


//--------------------- .nv.constant0._Z20myhistogramKernel_07PKjPjj --------------------------
	.section	.nv.constant0._Z20myhistogramKernel_07PKjPjj,"a",@progbits
	.sectionflags	@""
	.align	4
.nv.constant0._Z20myhistogramKernel_07PKjPjj:
	.zero		916


//--------------------- SYMBOLS --------------------------

	.type		.nv.reservedSmem.offset0,@object
	.size		.nv.reservedSmem.offset0,0x4
	.type		.nv.reservedSmem.cap,@object
	.size		.nv.reservedSmem.cap,0x4
